	.headerflags	@"EF_CUDA_TEXMODE_UNIFIED EF_CUDA_64BIT_ADDRESS EF_CUDA_ACCELERATORS EF_CUDA_SM90 EF_CUDA_VIRTUAL_SM(EF_CUDA_SM90)"
	.elftype	@"ET_EXEC"


//--------------------- .nv.info                  --------------------------
	.section	.nv.info,"",@"SHT_CUDA_INFO"
	.align	4


	//----- nvinfo : EIATTR_REGCOUNT
	.align		4
        /*0000*/ 	.byte	0x04, 0x2f
        /*0002*/ 	.short	(.L_3 - .L_2)
	.align		4
.L_2:
        /*0004*/ 	.word	index@(triton_poi_fused__weight_norm_interface_1)
        /*0008*/ 	.word	0x00000016


	//----- nvinfo : EIATTR_MIN_STACK_SIZE
	.align		4
.L_3:
        /*000c*/ 	.byte	0x04, 0x12
        /*000e*/ 	.short	(.L_5 - .L_4)
	.align		4
.L_4:
        /*0010*/ 	.word	index@(triton_poi_fused__weight_norm_interface_1)
        /*0014*/ 	.word	0x00000000


	//----- nvinfo : EIATTR_FRAME_SIZE
	.align		4
.L_5:
        /*0018*/ 	.byte	0x04, 0x11
        /*001a*/ 	.short	(.L_7 - .L_6)
	.align		4
.L_6:
        /*001c*/ 	.word	index@(triton_poi_fused__weight_norm_interface_1)
        /*0020*/ 	.word	0x00000000


	//----- nvinfo : EIATTR_MIN_STACK_SIZE
	.align		4
.L_7:
        /*0024*/ 	.byte	0x04, 0x12
        /*0026*/ 	.short	(.L_9 - .L_8)
	.align		4
.L_8:
        /*0028*/ 	.word	index@(triton_poi_fused__weight_norm_interface_1)
        /*002c*/ 	.word	0x00000000
.L_9:


//--------------------- .nv.info.triton_poi_fused__weight_norm_interface_1 --------------------------
	.section	.nv.info.triton_poi_fused__weight_norm_interface_1,"",@"SHT_CUDA_INFO"
	.sectionflags	@""
	.align	4


	//----- nvinfo : EIATTR_CUDA_API_VERSION
	.align		4
        /*0000*/ 	.byte	0x04, 0x37
        /*0002*/ 	.short	(.L_11 - .L_10)
.L_10:
        /*0004*/ 	.word	0x0000007c


	//----- nvinfo : EIATTR_KPARAM_INFO
	.align		4
.L_11:
        /*0008*/ 	.byte	0x04, 0x17
        /*000a*/ 	.short	(.L_13 - .L_12)
.L_12:
        /*000c*/ 	.word	0x00000000
        /*0010*/ 	.short	0x0002
        /*0012*/ 	.short	0x0010
        /*0014*/ 	.byte	0x00, 0xf0, 0x11, 0x00


	//----- nvinfo : EIATTR_KPARAM_INFO
	.align		4
.L_13:
        /*0018*/ 	.byte	0x04, 0x17
        /*001a*/ 	.short	(.L_15 - .L_14)
.L_14:
        /*001c*/ 	.word	0x00000000
        /*0020*/ 	.short	0x0001
        /*0022*/ 	.short	0x0008
        /*0024*/ 	.byte	0x00, 0xf4, 0x21, 0x00


	//----- nvinfo : EIATTR_KPARAM_INFO
	.align		4
.L_15:
        /*0028*/ 	.byte	0x04, 0x17
        /*002a*/ 	.short	(.L_17 - .L_16)
.L_16:
        /*002c*/ 	.word	0x00000000
        /*0030*/ 	.short	0x0000
        /*0032*/ 	.short	0x0000
        /*0034*/ 	.byte	0x00, 0xf4, 0x21, 0x00


	//----- nvinfo : EIATTR_SPARSE_MMA_MASK
	.align		4
.L_17:
        /*0038*/ 	.byte	0x03, 0x50
        /*003a*/ 	.short	0x0000


	//----- nvinfo : EIATTR_MAXREG_COUNT
	.align		4
        /*003c*/ 	.byte	0x03, 0x1b
        /*003e*/ 	.short	0x00ff


	//----- nvinfo : EIATTR_EXIT_INSTR_OFFSETS
	.align		4
        /*0040*/ 	.byte	0x04, 0x1c
        /*0042*/ 	.short	(.L_19 - .L_18)


	//   ....[0]....
.L_18:
        /*0044*/ 	.word	0x000002c0


	//   ....[1]....
        /*0048*/ 	.word	0x00000300


	//----- nvinfo : EIATTR_REQNTID
	.align		4
.L_19:
        /*004c*/ 	.byte	0x04, 0x10
        /*004e*/ 	.short	(.L_21 - .L_20)
.L_20:
        /*0050*/ 	.word	0x00000020
        /*0054*/ 	.word	0x00000001
        /*0058*/ 	.word	0x00000001


	//----- nvinfo : EIATTR_CBANK_PARAM_SIZE
	.align		4
.L_21:
        /*005c*/ 	.byte	0x03, 0x19
        /*005e*/ 	.short	0x0014


	//----- nvinfo : EIATTR_PARAM_CBANK
	.align		4
        /*0060*/ 	.byte	0x04, 0x0a
        /*0062*/ 	.short	(.L_23 - .L_22)
	.align		4
.L_22:
        /*0064*/ 	.word	index@(.nv.constant0.triton_poi_fused__weight_norm_interface_1)
        /*0068*/ 	.short	0x0210
        /*006a*/ 	.short	0x0014


	//----- nvinfo : EIATTR_SW_WAR
	.align		4
.L_23:
        /*006c*/ 	.byte	0x04, 0x36
        /*006e*/ 	.short	(.L_25 - .L_24)
.L_24:
        /*0070*/ 	.word	0x00000008
.L_25:


//--------------------- .nv.callgraph             --------------------------
	.section	.nv.callgraph,"",@"SHT_CUDA_CALLGRAPH"
	.align	4
	.sectionentsize	8
	.align		4
        /*0000*/ 	.word	0x00000000
	.align		4
        /*0004*/ 	.word	0xffffffff
	.align		4
        /*0008*/ 	.word	0x00000000
	.align		4
        /*000c*/ 	.word	0xfffffffe
	.align		4
        /*0010*/ 	.word	0x00000000
	.align		4
        /*0014*/ 	.word	0xfffffffd
	.align		4
        /*0018*/ 	.word	0x00000000
	.align		4
        /*001c*/ 	.word	0xfffffffc


//--------------------- .nv.constant4             --------------------------
	.section	.nv.constant4,"a",@progbits
	.align	8
	.align		8
.nv.constant4:
        /*0000*/ 	.dword	_$_str
	.align		8
        /*0008*/ 	.dword	_$_str_$_2


//--------------------- .text.triton_poi_fused__weight_norm_interface_1 --------------------------
	.section	.text.triton_poi_fused__weight_norm_interface_1,"ax",@progbits
	.align	128
        .global         triton_poi_fused__weight_norm_interface_1
        .type           triton_poi_fused__weight_norm_interface_1,@function
        .size           triton_poi_fused__weight_norm_interface_1,(.L_x_1 - triton_poi_fused__weight_norm_interface_1)
        .other          triton_poi_fused__weight_norm_interface_1,@"STO_CUDA_ENTRY STV_DEFAULT"
triton_poi_fused__weight_norm_interface_1:
.text.triton_poi_fused__weight_norm_interface_1:
[----:B------:R-:W0:Y:S02]  /*0000*/  LDC R1, c[0x0][0x28] ;  /* 0x00000a00ff017b82 */ /* 0x000e240000000800 */
[----:B------:R-:W1:Y:S01]  /*0010*/  S2R R0, SR_TID.X ;  /* 0x0000000000007919 */ /* 0x000e620000002100 */
[----:B------:R-:W2:Y:S01]  /*0020*/  LDC.64 R10, c[0x0][0x210] ;  /* 0x00008400ff0a7b82 */ /* 0x000ea20000000a00 */
[----:B------:R-:W-:Y:S01]  /*0030*/  HFMA2.MMA R12, -RZ, RZ, 0, 0 ;  /* 0x00000000ff0c7435 */ /* 0x000fe200000001ff */
[----:B------:R-:W-:Y:S01]  /*0040*/  ULDC.64 UR4, c[0x0][0x208] ;  /* 0x0000820000047ab9 */ /* 0x000fe20000000a00 */
[----:B------:R-:W3:Y:S01]  /*0050*/  S2R R13, SR_CTAID.X ;  /* 0x00000000000d7919 */ /* 0x000ee20000002500 */
[----:B------:R-:W-:Y:S01]  /*0060*/  HFMA2.MMA R14, -RZ, RZ, 0, 0 ;  /* 0x00000000ff0e7435 */ /* 0x000fe200000001ff */
[----:B-1----:R-:W-:-:S04]  /*0070*/  LOP3.LUT R0, R0, 0x1f, RZ, 0xc0, !PT ;  /* 0x0000001f00007812 */ /* 0x002fc800078ec0ff */
[----:B---3--:R-:W-:Y:S02]  /*0080*/  LEA R13, R13, R0, 0x5 ;  /* 0x000000000d0d7211 */ /* 0x008fe400078e28ff */
[----:B------:R-:W-:Y:S02]  /*0090*/  MOV R0, RZ ;  /* 0x000000ff00007202 */ /* 0x000fe40000000f00 */
[C---:B------:R-:W-:Y:S01]  /*00a0*/  ISETP.GE.AND P0, PT, R13.reuse, 0x20, PT ;  /* 0x000000200d00780c */ /* 0x040fe20003f06270 */
[----:B------:R-:W-:-:S04]  /*00b0*/  IMAD R15, R13, 0x7, RZ ;  /* 0x000000070d0f7824 */ /* 0x000fc800078e02ff */
[----:B--2---:R-:W-:Y:S01]  /*00c0*/  IMAD.WIDE R2, R15, 0x4, R10 ;  /* 0x000000040f027825 */ /* 0x004fe200078e020a */
[----:B------:R-:W-:Y:S02]  /*00d0*/  IADD3 R5, R15, 0x1, RZ ;  /* 0x000000010f057810 */ /* 0x000fe40007ffe0ff */
[----:B------:R-:W-:-:S03]  /*00e0*/  IADD3 R7, R15, 0x2, RZ ;  /* 0x000000020f077810 */ /* 0x000fc60007ffe0ff */
[--C-:B------:R-:W-:Y:S01]  /*00f0*/  IMAD.WIDE R4, R5, 0x4, R10.reuse ;  /* 0x0000000405047825 */ /* 0x100fe200078e020a */
[----:B------:R-:W-:Y:S01]  /*0100*/  IADD3 R9, R15, 0x3, RZ ;  /* 0x000000030f097810 */ /* 0x000fe20007ffe0ff */
[----:B------:R-:W2:Y:S04]  /*0110*/  @!P0 LDG.E.EL R0, desc[UR4][R2.64] ;  /* 0x0000000402008981 */ /* 0x000ea8000c2e1900 */
[----:B------:R1:W3:Y:S01]  /*0120*/  @!P0 LDG.E.EL R12, desc[UR4][R4.64] ;  /* 0x00000004040c8981 */ /* 0x0002e2000c2e1900 */
[--C-:B------:R-:W-:Y:S01]  /*0130*/  IMAD.WIDE R6, R7, 0x4, R10.reuse ;  /* 0x0000000407067825 */ /* 0x100fe200078e020a */
[----:B------:R-:W-:Y:S01]  /*0140*/  MOV R16, RZ ;  /* 0x000000ff00107202 */ /* 0x000fe20000000f00 */
[----:B------:R-:W-:Y:S01]  /*0150*/  HFMA2.MMA R18, -RZ, RZ, 0, 0 ;  /* 0x00000000ff127435 */ /* 0x000fe200000001ff */
[----:B------:R-:W-:Y:S01]  /*0160*/  IADD3 R17, R15, 0x4, RZ ;  /* 0x000000040f117810 */ /* 0x000fe20007ffe0ff */
[--C-:B------:R-:W-:Y:S01]  /*0170*/  IMAD.WIDE R8, R9, 0x4, R10.reuse ;  /* 0x0000000409087825 */ /* 0x100fe200078e020a */
[----:B------:R3:W4:Y:S03]  /*0180*/  @!P0 LDG.E.EL R14, desc[UR4][R6.64] ;  /* 0x00000004060e8981 */ /* 0x000726000c2e1900 */
[----:B-1----:R-:W-:Y:S01]  /*0190*/  IMAD.WIDE R4, R17, 0x4, R10 ;  /* 0x0000000411047825 */ /* 0x002fe200078e020a */
[----:B------:R-:W5:Y:S04]  /*01a0*/  @!P0 LDG.E.EL R16, desc[UR4][R8.64] ;  /* 0x0000000408108981 */ /* 0x000f68000c2e1900 */
[----:B------:R-:W5:Y:S01]  /*01b0*/  @!P0 LDG.E.EL R18, desc[UR4][R4.64] ;  /* 0x0000000404128981 */ /* 0x000f62000c2e1900 */
[----:B------:R-:W-:-:S02]  /*01c0*/  IADD3 R19, R15, 0x5, RZ ;  /* 0x000000050f137810 */ /* 0x000fc40007ffe0ff */
[----:B------:R-:W-:-:S03]  /*01d0*/  IADD3 R17, R15, 0x6, RZ ;  /* 0x000000060f117810 */ /* 0x000fc60007ffe0ff */
[----:B------:R-:W-:Y:S01]  /*01e0*/  IMAD.WIDE R2, R19, 0x4, R10 ;  /* 0x0000000413027825 */ /* 0x000fe200078e020a */
[----:B------:R-:W-:-:S03]  /*01f0*/  MOV R15, RZ ;  /* 0x000000ff000f7202 */ /* 0x000fc60000000f00 */
[----:B------:R-:W-:Y:S01]  /*0200*/  IMAD.WIDE R10, R17, 0x4, R10 ;  /* 0x00000004110a7825 */ /* 0x000fe200078e020a */
[----:B------:R-:W-:Y:S02]  /*0210*/  HFMA2.MMA R17, -RZ, RZ, 0, 0 ;  /* 0x00000000ff117435 */ /* 0x000fe400000001ff */
[----:B------:R-:W5:Y:S08]  /*0220*/  @!P0 LDG.E.EL R15, desc[UR4][R2.64] ;  /* 0x00000004020f8981 */ /* 0x000f70000c2e1900 */
[----:B------:R-:W5:Y:S01]  /*0230*/  @!P0 LDG.E.EL R17, desc[UR4][R10.64] ;  /* 0x000000040a118981 */ /* 0x000f62000c2e1900 */
[----:B---3--:R-:W-:-:S04]  /*0240*/  FMUL R7, R12, R12 ;  /* 0x0000000c0c077220 */ /* 0x008fc80000400000 */
[----:B--2---:R-:W-:-:S04]  /*0250*/  FFMA R7, R0, R0, R7 ;  /* 0x0000000000077223 */ /* 0x004fc80000000007 */
[----:B----4-:R-:W-:-:S04]  /*0260*/  FFMA R7, R14, R14, R7 ;  /* 0x0000000e0e077223 */ /* 0x010fc80000000007 */
[----:B-----5:R-:W-:-:S04]  /*0270*/  FFMA R7, R16, R16, R7 ;  /* 0x0000001010077223 */ /* 0x020fc80000000007 */
[----:B------:R-:W-:Y:S02]  /*0280*/  FFMA R18, R18, R18, R7 ;  /* 0x0000001212127223 */ /* 0x000fe40000000007 */
[----:B------:R-:W1:Y:S02]  /*0290*/  LDC.64 R6, c[0x0][0x218] ;  /* 0x00008600ff067b82 */ /* 0x000e640000000a00 */
[----:B------:R-:W-:-:S04]  /*02a0*/  FFMA R18, R15, R15, R18 ;  /* 0x0000000f0f127223 */ /* 0x000fc80000000012 */
[----:B------:R-:W-:Y:S01]  /*02b0*/  FFMA R18, R17, R17, R18 ;  /* 0x0000001111127223 */ /* 0x000fe20000000012 */
[----:B------:R-:W-:Y:S06]  /*02c0*/  @P0 EXIT ;  /* 0x000000000000094d */ /* 0x000fec0003800000 */
[----:B------:R-:W0:Y:S01]  /*02d0*/  MUFU.SQRT R5, R18 ;  /* 0x0000001200057308 */ /* 0x000e220000002000 */
[----:B-1----:R-:W-:-:S05]  /*02e0*/  IMAD.WIDE R2, R13, 0x4, R6 ;  /* 0x000000040d027825 */ /* 0x002fca00078e0206 */
[----:B0-----:R-:W-:Y:S01]  /*02f0*/  STG.E desc[UR4][R2.64], R5 ;  /* 0x0000000502007986 */ /* 0x001fe2000c101904 */
[----:B------:R-:W-:Y:S05]  /*0300*/  EXIT ;  /* 0x000000000000794d */ /* 0x000fea0003800000 */
.L_x_0:
[----:B------:R-:W-:-:S00]  /*0310*/  BRA `(.L_x_0) ;  /* 0xfffffffc00fc7947 */ /* 0x000fc0000383ffff */
[----:B------:R-:W-:-:S00]  /*0320*/  NOP ;  /* 0x0000000000007918 */ /* 0x000fc00000000000 */
        /* <DEDUP_REMOVED lines=13> */
.L_x_1:


//--------------------- .nv.global.init           --------------------------
	.section	.nv.global.init,"aw",@progbits
.nv.global.init:
	.type		_$_str,@object
	.size		_$_str,(_$_str_$_2 - _$_str)
_$_str:
        /*0000*/ 	.byte	0x5f, 0x5f, 0x43, 0x55, 0x44, 0x41, 0x5f, 0x46, 0x54, 0x5a, 0x00
	.type		_$_str_$_2,@object
	.size		_$_str_$_2,(.L_1 - _$_str_$_2)
_$_str_$_2:
        /*000b*/ 	.byte	0x5f, 0x5f, 0x43, 0x55, 0x44, 0x41, 0x5f, 0x50, 0x52, 0x45, 0x43, 0x5f, 0x53, 0x51, 0x52, 0x54
        /*001b*/ 	.byte	0x00
.L_1:


//--------------------- .nv.constant0.triton_poi_fused__weight_norm_interface_1 --------------------------
	.section	.nv.constant0.triton_poi_fused__weight_norm_interface_1,"a",@progbits
	.sectionflags	@""
	.align	4
.nv.constant0.triton_poi_fused__weight_norm_interface_1:
	.zero		548
